//
// Generated by NVIDIA NVVM Compiler
//
// Compiler Build ID: CL-36424714
// Cuda compilation tools, release 13.0, V13.0.88
// Based on NVVM 20.0.0
//

.version 9.0
.target sm_100
.address_size 64

	// .globl	_Z7cmp_gpuPbPfS0_i
.extern .func  (.param .b32 func_retval0) vprintf
(
	.param .b64 vprintf_param_0,
	.param .b64 vprintf_param_1
)
;
.extern .shared .align 16 .b8 sdata[];
.global .align 1 .b8 $str[5] = {121, 101, 115, 10};

.visible .entry _Z7cmp_gpuPbPfS0_i(
	.param .u64 .ptr .align 1 _Z7cmp_gpuPbPfS0_i_param_0,
	.param .u64 .ptr .align 1 _Z7cmp_gpuPbPfS0_i_param_1,
	.param .u64 .ptr .align 1 _Z7cmp_gpuPbPfS0_i_param_2,
	.param .u32 _Z7cmp_gpuPbPfS0_i_param_3
)
{
	.reg .pred 	%p<19>;
	.reg .b16 	%rs<25>;
	.reg .b32 	%r<43>;
	.reg .b32 	%f<17>;
	.reg .b64 	%rd<22>;

	ld.param.u64 	%rd3, [_Z7cmp_gpuPbPfS0_i_param_0];
	ld.param.u64 	%rd4, [_Z7cmp_gpuPbPfS0_i_param_1];
	ld.param.u64 	%rd5, [_Z7cmp_gpuPbPfS0_i_param_2];
	ld.param.u32 	%r22, [_Z7cmp_gpuPbPfS0_i_param_3];
	cvta.to.global.u64 	%rd1, %rd5;
	cvta.to.global.u64 	%rd2, %rd4;
	mov.u32 	%r23, %ctaid.x;
	mov.u32 	%r42, %ntid.x;
	mov.u32 	%r2, %tid.x;
	mad.lo.s32 	%r39, %r23, %r42, %r2;
	mov.u32 	%r24, %nctaid.x;
	mul.lo.s32 	%r4, %r24, %r42;
	setp.ge.s32 	%p1, %r39, %r22;
	mov.b16 	%rs24, 1;
	@%p1 bra 	$L__BB0_7;
	add.s32 	%r25, %r39, %r4;
	max.s32 	%r26, %r22, %r25;
	setp.lt.s32 	%p2, %r25, %r22;
	selp.u32 	%r27, 1, 0, %p2;
	add.s32 	%r28, %r25, %r27;
	sub.s32 	%r29, %r26, %r28;
	div.u32 	%r30, %r29, %r4;
	add.s32 	%r31, %r30, %r27;
	add.s32 	%r5, %r31, 1;
	and.b32  	%r6, %r5, 3;
	setp.lt.u32 	%p3, %r31, 3;
	mov.b16 	%rs24, 1;
	@%p3 bra 	$L__BB0_4;
	and.b32  	%r32, %r5, -4;
	shl.b32 	%r7, %r4, 2;
	neg.s32 	%r37, %r32;
	mov.b16 	%rs24, 1;
	mul.wide.s32 	%rd9, %r4, 4;
$L__BB0_3:
	mul.wide.s32 	%rd6, %r39, 4;
	add.s64 	%rd7, %rd2, %rd6;
	ld.global.f32 	%f1, [%rd7];
	add.s64 	%rd8, %rd1, %rd6;
	ld.global.f32 	%f3, [%rd8];
	setp.neu.f32 	%p4, %f1, %f3;
	add.s64 	%rd10, %rd7, %rd9;
	ld.global.f32 	%f5, [%rd10];
	add.s64 	%rd11, %rd8, %rd9;
	ld.global.f32 	%f7, [%rd11];
	setp.neu.f32 	%p5, %f5, %f7;
	add.s64 	%rd12, %rd10, %rd9;
	ld.global.f32 	%f9, [%rd12];
	add.s64 	%rd13, %rd11, %rd9;
	ld.global.f32 	%f11, [%rd13];
	setp.neu.f32 	%p6, %f9, %f11;
	add.s64 	%rd14, %rd12, %rd9;
	ld.global.f32 	%f13, [%rd14];
	add.s64 	%rd15, %rd13, %rd9;
	ld.global.f32 	%f14, [%rd15];
	setp.neu.f32 	%p7, %f13, %f14;
	selp.b16 	%rs12, 0, %rs24, %p4;
	selp.b16 	%rs13, 0, %rs12, %p5;
	selp.b16 	%rs14, 0, %rs13, %p6;
	selp.b16 	%rs24, 0, %rs14, %p7;
	add.s32 	%r39, %r39, %r7;
	add.s32 	%r37, %r37, 4;
	setp.ne.s32 	%p8, %r37, 0;
	@%p8 bra 	$L__BB0_3;
$L__BB0_4:
	setp.eq.s32 	%p9, %r6, 0;
	@%p9 bra 	$L__BB0_7;
	neg.s32 	%r40, %r6;
$L__BB0_6:
	.pragma "nounroll";
	mul.wide.s32 	%rd16, %r39, 4;
	add.s64 	%rd17, %rd1, %rd16;
	add.s64 	%rd18, %rd2, %rd16;
	ld.global.f32 	%f15, [%rd18];
	ld.global.f32 	%f16, [%rd17];
	setp.neu.f32 	%p10, %f15, %f16;
	selp.b16 	%rs24, 0, %rs24, %p10;
	add.s32 	%r39, %r39, %r4;
	add.s32 	%r40, %r40, 1;
	setp.ne.s32 	%p11, %r40, 0;
	@%p11 bra 	$L__BB0_6;
$L__BB0_7:
	mov.u32 	%r33, sdata;
	add.s32 	%r19, %r33, %r2;
	st.shared.u8 	[%r19], %rs24;
	and.b16  	%rs15, %rs24, 255;
	setp.ne.s16 	%p12, %rs15, 0;
	@%p12 bra 	$L__BB0_9;
	mov.u64 	%rd19, $str;
	cvta.global.u64 	%rd20, %rd19;
	{ // callseq 0, 0
	.param .b64 param0;
	st.param.b64 	[param0], %rd20;
	.param .b64 param1;
	st.param.b64 	[param1], 0;
	.param .b32 retval0;
	call.uni (retval0), 
	vprintf, 
	(
	param0, 
	param1
	);
	ld.param.b32 	%r34, [retval0];
	} // callseq 0
$L__BB0_9:
	bar.sync 	0;
	setp.lt.u32 	%p13, %r42, 2;
	@%p13 bra 	$L__BB0_15;
$L__BB0_10:
	mov.u32 	%r20, %r42;
	shr.u32 	%r42, %r20, 1;
	setp.gt.u32 	%p14, %r2, %r42;
	@%p14 bra 	$L__BB0_14;
	ld.shared.u8 	%rs16, [%r19];
	setp.eq.s16 	%p15, %rs16, 0;
	@%p15 bra 	$L__BB0_14;
	add.s32 	%r36, %r19, %r42;
	ld.shared.u8 	%rs17, [%r36];
	setp.ne.s16 	%p16, %rs17, 0;
	@%p16 bra 	$L__BB0_14;
	mov.b16 	%rs18, 0;
	st.shared.u8 	[%r19], %rs18;
$L__BB0_14:
	bar.sync 	0;
	setp.gt.u32 	%p17, %r20, 3;
	@%p17 bra 	$L__BB0_10;
$L__BB0_15:
	setp.ne.s32 	%p18, %r2, 0;
	@%p18 bra 	$L__BB0_17;
	ld.shared.u8 	%rs19, [sdata];
	cvta.to.global.u64 	%rd21, %rd3;
	st.global.u8 	[%rd21], %rs19;
$L__BB0_17:
	ret;

}


// ===== COMPILED SASS (sm_100) =====

	.target	sm_100

	.elftype	@"ET_EXEC"


//--------------------- .note.nv.tkinfo           --------------------------
	.section	.note.nv.tkinfo,"",@"SHT_NOTE"
	.sectionflags	@"SHF_NOTE_NV_TKINFO"
	.tkinfo
        /*0018*/ 	.word	0x00000002
        /*0030*/ 	.string	""
        /*0030*/ 	.string	"ptxas"
        /*0030*/ 	.string	"Cuda compilation tools, release 13.0, V13.0.88"
        /*0030*/ 	.string	"Build cuda_13.0.r13.0/compiler.36424714_0"
        /*0030*/ 	.string	"-arch sm_100 -m 64 "



//--------------------- .note.nv.cuinfo           --------------------------
	.section	.note.nv.cuinfo,"",@"SHT_NOTE"
	.sectionflags	@"SHF_NOTE_NV_CUINFO"
        /*0018*/ 	.short	0x0002
        /*001a*/ 	.short	0x0064
        /*001c*/ 	.short	0x0082
	.zero		2


//--------------------- .nv.info                  --------------------------
	.section	.nv.info,"",@"SHT_CUDA_INFO"
	.align	4


	//----- nvinfo : EIATTR_REGCOUNT
	.align		4
        /*0000*/ 	.byte	0x04, 0x2f
        /*0002*/ 	.short	(.L_2 - .L_1)
	.align		4
.L_1:
        /*0004*/ 	.word	index@(_Z7cmp_gpuPbPfS0_i)
        /*0008*/ 	.word	0x00000020


	//----- nvinfo : EIATTR_FRAME_SIZE
	.align		4
.L_2:
        /*000c*/ 	.byte	0x04, 0x11
        /*000e*/ 	.short	(.L_4 - .L_3)
	.align		4
.L_3:
        /*0010*/ 	.word	index@(_Z7cmp_gpuPbPfS0_i)
        /*0014*/ 	.word	0x00000000


	//----- nvinfo : EIATTR_MIN_STACK_SIZE
	.align		4
.L_4:
        /*0018*/ 	.byte	0x04, 0x12
        /*001a*/ 	.short	(.L_6 - .L_5)
	.align		4
.L_5:
        /*001c*/ 	.word	index@(_Z7cmp_gpuPbPfS0_i)
        /*0020*/ 	.word	0x00000000
.L_6:


//--------------------- .nv.compat                --------------------------
	.section	.nv.compat,"",@"SHT_CUDA_COMPAT_INFO"
	.align	4
        /*0000*/ 	.byte	0x02, 0x09, 0x00, 0x00, 0x02, 0x02, 0x01, 0x00, 0x02, 0x05, 0x05, 0x00, 0x03, 0x07, 0x01, 0x01
        /*0010*/ 	.byte	0x02, 0x03, 0x00, 0x00, 0x02, 0x06, 0x01, 0x00, 0x04, 0x0b, 0x08, 0x00, 0x09, 0x00, 0x00, 0x00
        /*0020*/ 	.byte	0x00, 0x00, 0x00, 0x00


//--------------------- .nv.info._Z7cmp_gpuPbPfS0_i --------------------------
	.section	.nv.info._Z7cmp_gpuPbPfS0_i,"",@"SHT_CUDA_INFO"
	.sectionflags	@""
	.align	4


	//----- nvinfo : EIATTR_CUDA_API_VERSION
	.align		4
        /*0000*/ 	.byte	0x04, 0x37
        /*0002*/ 	.short	(.L_8 - .L_7)
.L_7:
        /*0004*/ 	.word	0x00000082


	//----- nvinfo : EIATTR_KPARAM_INFO
	.align		4
.L_8:
        /*0008*/ 	.byte	0x04, 0x17
        /*000a*/ 	.short	(.L_10 - .L_9)
.L_9:
        /*000c*/ 	.word	0x00000000
        /*0010*/ 	.short	0x0003
        /*0012*/ 	.short	0x0018
        /*0014*/ 	.byte	0x00, 0xf0, 0x11, 0x00


	//----- nvinfo : EIATTR_KPARAM_INFO
	.align		4
.L_10:
        /*0018*/ 	.byte	0x04, 0x17
        /*001a*/ 	.short	(.L_12 - .L_11)
.L_11:
        /*001c*/ 	.word	0x00000000
        /*0020*/ 	.short	0x0002
        /*0022*/ 	.short	0x0010
        /*0024*/ 	.byte	0x00, 0xf5, 0x21, 0x00


	//----- nvinfo : EIATTR_KPARAM_INFO
	.align		4
.L_12:
        /*0028*/ 	.byte	0x04, 0x17
        /*002a*/ 	.short	(.L_14 - .L_13)
.L_13:
        /*002c*/ 	.word	0x00000000
        /*0030*/ 	.short	0x0001
        /*0032*/ 	.short	0x0008
        /*0034*/ 	.byte	0x00, 0xf5, 0x21, 0x00


	//----- nvinfo : EIATTR_KPARAM_INFO
	.align		4
.L_14:
        /*0038*/ 	.byte	0x04, 0x17
        /*003a*/ 	.short	(.L_16 - .L_15)
.L_15:
        /*003c*/ 	.word	0x00000000
        /*0040*/ 	.short	0x0000
        /*0042*/ 	.short	0x0000
        /*0044*/ 	.byte	0x00, 0xf5, 0x21, 0x00


	//----- nvinfo : EIATTR_SPARSE_MMA_MASK
	.align		4
.L_16:
        /*0048*/ 	.byte	0x03, 0x50
        /*004a*/ 	.short	0x0000


	//----- nvinfo : EIATTR_MAXREG_COUNT
	.align		4
        /*004c*/ 	.byte	0x03, 0x1b
        /*004e*/ 	.short	0x00ff


	//----- nvinfo : EIATTR_NUM_BARRIERS
	.align		4
        /*0050*/ 	.byte	0x02, 0x4c
        /*0052*/ 	.byte	0x01
	.zero		1


	//----- nvinfo : EIATTR_EXTERNS
	.align		4
        /*0054*/ 	.byte	0x04, 0x0f
        /*0056*/ 	.short	(.L_18 - .L_17)


	//   ....[0]....
	.align		4
.L_17:
        /*0058*/ 	.word	index@(vprintf)


	//----- nvinfo : EIATTR_MERCURY_ISA_VERSION
	.align		4
.L_18:
        /*005c*/ 	.byte	0x03, 0x5f
        /*005e*/ 	.short	0x0101


	//----- nvinfo : EIATTR_VRC_CTA_INIT_COUNT
	.align		4
        /*0060*/ 	.byte	0x02, 0x4a
	.zero		1
	.zero		1


	//----- nvinfo : EIATTR_SYSCALL_OFFSETS
	.align		4
        /*0064*/ 	.byte	0x04, 0x46
        /*0066*/ 	.short	(.L_20 - .L_19)


	//   ....[0]....
.L_19:
        /*0068*/ 	.word	0x000011f0


	//----- nvinfo : EIATTR_EXIT_INSTR_OFFSETS
	.align		4
.L_20:
        /*006c*/ 	.byte	0x04, 0x1c
        /*006e*/ 	.short	(.L_22 - .L_21)


	//   ....[0]....
.L_21:
        /*0070*/ 	.word	0x00001340


	//   ....[1]....
        /*0074*/ 	.word	0x000013b0


	//----- nvinfo : EIATTR_CRS_STACK_SIZE
	.align		4
.L_22:
        /*0078*/ 	.byte	0x04, 0x1e
        /*007a*/ 	.short	(.L_24 - .L_23)
.L_23:
        /*007c*/ 	.word	0x00000000


	//----- nvinfo : EIATTR_CBANK_PARAM_SIZE
	.align		4
.L_24:
        /*0080*/ 	.byte	0x03, 0x19
        /*0082*/ 	.short	0x001c


	//----- nvinfo : EIATTR_PARAM_CBANK
	.align		4
        /*0084*/ 	.byte	0x04, 0x0a
        /*0086*/ 	.short	(.L_26 - .L_25)
	.align		4
.L_25:
        /*0088*/ 	.word	index@(.nv.constant0._Z7cmp_gpuPbPfS0_i)
        /*008c*/ 	.short	0x0380
        /*008e*/ 	.short	0x001c


	//----- nvinfo : EIATTR_SW_WAR
	.align		4
.L_26:
        /*0090*/ 	.byte	0x04, 0x36
        /*0092*/ 	.short	(.L_28 - .L_27)
.L_27:
        /*0094*/ 	.word	0x00000008
.L_28:


//--------------------- .nv.callgraph             --------------------------
	.section	.nv.callgraph,"",@"SHT_CUDA_CALLGRAPH"
	.align	4
	.sectionentsize	8
	.align		4
        /*0000*/ 	.word	0x00000000
	.align		4
        /*0004*/ 	.word	0xffffffff
	.align		4
        /*0008*/ 	.word	index@(_Z7cmp_gpuPbPfS0_i)
	.align		4
        /*000c*/ 	.word	index@(vprintf)
	.align		4
        /*0010*/ 	.word	0x00000000
	.align		4
        /*0014*/ 	.word	0xfffffffe
	.align		4
        /*0018*/ 	.word	0x00000000
	.align		4
        /*001c*/ 	.word	0xfffffffd
	.align		4
        /*0020*/ 	.word	0x00000000
	.align		4
        /*0024*/ 	.word	0xfffffffc


//--------------------- .nv.constant4             --------------------------
	.section	.nv.constant4,"a",@progbits
	.align	8
	.align		8
.nv.constant4:
        /*0000*/ 	.dword	vprintf
	.align		8
        /*0008*/ 	.dword	$str


//--------------------- .text._Z7cmp_gpuPbPfS0_i  --------------------------
	.section	.text._Z7cmp_gpuPbPfS0_i,"ax",@progbits
	.align	128
        .global         _Z7cmp_gpuPbPfS0_i
        .type           _Z7cmp_gpuPbPfS0_i,@function
        .size           _Z7cmp_gpuPbPfS0_i,(.L_x_18 - _Z7cmp_gpuPbPfS0_i)
        .other          _Z7cmp_gpuPbPfS0_i,@"STO_CUDA_ENTRY STV_DEFAULT"
_Z7cmp_gpuPbPfS0_i:
.text._Z7cmp_gpuPbPfS0_i:
[----:B------:R-:W0:Y:S01]  /*0000*/  LDC R1, c[0x0][0x37c] ;  /* 0x0000df00ff017b82 */ /* 0x000e220000000800 */
[----:B------:R-:W1:Y:S01]  /*0010*/  S2R R2, SR_TID.X ;  /* 0x0000000000027919 */ /* 0x000e620000002100 */
[----:B------:R-:W2:Y:S06]  /*0020*/  LDCU UR38, c[0x0][0x360] ;  /* 0x00006c00ff2677ac */ /* 0x000eac0008000800 */
[----:B------:R-:W1:Y:S01]  /*0030*/  S2UR UR4, SR_CTAID.X ;  /* 0x00000000000479c3 */ /* 0x000e620000002500 */
[----:B------:R-:W-:Y:S01]  /*0040*/  BSSY.RECONVERGENT B2, `(.L_x_0) ;  /* 0x000010b000027945 */ /* 0x000fe20003800200 */
[----:B------:R-:W-:Y:S01]  /*0050*/  IMAD.MOV.U32 R9, RZ, RZ, 0x1 ;  /* 0x00000001ff097424 */ /* 0x000fe200078e00ff */
[----:B------:R-:W3:Y:S01]  /*0060*/  LDCU UR5, c[0x0][0x398] ;  /* 0x00007300ff0577ac */ /* 0x000ee20008000800 */
[----:B------:R-:W4:Y:S04]  /*0070*/  LDCU.64 UR36, c[0x0][0x358] ;  /* 0x00006b00ff2477ac */ /* 0x000f280008000a00 */
[----:B------:R-:W1:Y:S08]  /*0080*/  LDC R5, c[0x0][0x360] ;  /* 0x0000d800ff057b82 */ /* 0x000e700000000800 */
[----:B------:R-:W2:Y:S01]  /*0090*/  LDC R3, c[0x0][0x370] ;  /* 0x0000dc00ff037b82 */ /* 0x000ea20000000800 */
[----:B-1----:R-:W-:-:S05]  /*00a0*/  IMAD R4, R5, UR4, R2 ;  /* 0x0000000405047c24 */ /* 0x002fca000f8e0202 */
[----:B---3--:R-:W-:Y:S01]  /*00b0*/  ISETP.GE.AND P0, PT, R4, UR5, PT ;  /* 0x0000000504007c0c */ /* 0x008fe2000bf06270 */
[----:B--2---:R-:W-:-:S12]  /*00c0*/  IMAD R3, R3, UR38, RZ ;  /* 0x0000002603037c24 */ /* 0x004fd8000f8e02ff */
[----:B0---4-:R-:W-:Y:S05]  /*00d0*/  @P0 BRA `(.L_x_1) ;  /* 0x0000001000040947 */ /* 0x011fea0003800000 */
[----:B------:R-:W0:Y:S01]  /*00e0*/  I2F.U32.RP R9, R3 ;  /* 0x0000000300097306 */ /* 0x000e220000209000 */
[C---:B------:R-:W-:Y:S01]  /*00f0*/  IMAD.IADD R0, R3.reuse, 0x1, R4 ;  /* 0x0000000103007824 */ /* 0x040fe200078e0204 */
[----:B------:R-:W-:Y:S01]  /*0100*/  ISETP.NE.U32.AND P2, PT, R3, RZ, PT ;  /* 0x000000ff0300720c */ /* 0x000fe20003f45070 */
[----:B------:R-:W-:Y:S01]  /*0110*/  IMAD.MOV R11, RZ, RZ, -R3 ;  /* 0x000000ffff0b7224 */ /* 0x000fe200078e0a03 */
[----:B------:R-:W-:Y:S02]  /*0120*/  BSSY.RECONVERGENT B1, `(.L_x_2) ;  /* 0x00000ed000017945 */ /* 0x000fe40003800200 */
[C---:B------:R-:W-:Y:S02]  /*0130*/  ISETP.GE.AND P0, PT, R0.reuse, UR5, PT ;  /* 0x0000000500007c0c */ /* 0x040fe4000bf06270 */
[----:B------:R-:W-:Y:S02]  /*0140*/  VIMNMX R5, PT, PT, R0, UR5, !PT ;  /* 0x0000000500057c48 */ /* 0x000fe4000ffe0100 */
[----:B------:R-:W-:-:S04]  /*0150*/  SEL R8, RZ, 0x1, P0 ;  /* 0x00000001ff087807 */ /* 0x000fc80000000000 */
[----:B------:R-:W-:Y:S01]  /*0160*/  IADD3 R0, PT, PT, R5, -R0, -R8 ;  /* 0x8000000005007210 */ /* 0x000fe20007ffe808 */
[----:B0-----:R-:W0:Y:S02]  /*0170*/  MUFU.RCP R9, R9 ;  /* 0x0000000900097308 */ /* 0x001e240000001000 */
[----:B0-----:R-:W-:Y:S02]  /*0180*/  VIADD R6, R9, 0xffffffe ;  /* 0x0ffffffe09067836 */ /* 0x001fe40000000000 */
[----:B------:R-:W-:-:S04]  /*0190*/  IMAD.MOV.U32 R9, RZ, RZ, 0x1 ;  /* 0x00000001ff097424 */ /* 0x000fc800078e00ff */
[----:B------:R0:W1:Y:S02]  /*01a0*/  F2I.FTZ.U32.TRUNC.NTZ R7, R6 ;  /* 0x0000000600077305 */ /* 0x000064000021f000 */
[----:B0-----:R-:W-:Y:S02]  /*01b0*/  IMAD.MOV.U32 R6, RZ, RZ, RZ ;  /* 0x000000ffff067224 */ /* 0x001fe400078e00ff */
[----:B-1----:R-:W-:-:S04]  /*01c0*/  IMAD R11, R11, R7, RZ ;  /* 0x000000070b0b7224 */ /* 0x002fc800078e02ff */
[----:B------:R-:W-:-:S06]  /*01d0*/  IMAD.HI.U32 R7, R7, R11, R6 ;  /* 0x0000000b07077227 */ /* 0x000fcc00078e0006 */
[----:B------:R-:W-:-:S04]  /*01e0*/  IMAD.HI.U32 R7, R7, R0, RZ ;  /* 0x0000000007077227 */ /* 0x000fc800078e00ff */
[----:B------:R-:W-:-:S04]  /*01f0*/  IMAD.MOV R5, RZ, RZ, -R7 ;  /* 0x000000ffff057224 */ /* 0x000fc800078e0a07 */
[----:B------:R-:W-:-:S05]  /*0200*/  IMAD R0, R3, R5, R0 ;  /* 0x0000000503007224 */ /* 0x000fca00078e0200 */
[----:B------:R-:W-:-:S13]  /*0210*/  ISETP.GE.U32.AND P0, PT, R0, R3, PT ;  /* 0x000000030000720c */ /* 0x000fda0003f06070 */
[----:B------:R-:W-:Y:S01]  /*0220*/  @P0 IADD3 R0, PT, PT, -R3, R0, RZ ;  /* 0x0000000003000210 */ /* 0x000fe20007ffe1ff */
[----:B------:R-:W-:-:S03]  /*0230*/  @P0 VIADD R7, R7, 0x1 ;  /* 0x0000000107070836 */ /* 0x000fc60000000000 */
[----:B------:R-:W-:-:S13]  /*0240*/  ISETP.GE.U32.AND P1, PT, R0, R3, PT ;  /* 0x000000030000720c */ /* 0x000fda0003f26070 */
[----:B------:R-:W-:Y:S01]  /*0250*/  @P1 VIADD R7, R7, 0x1 ;  /* 0x0000000107071836 */ /* 0x000fe20000000000 */
[----:B------:R-:W-:-:S05]  /*0260*/  @!P2 LOP3.LUT R7, RZ, R3, RZ, 0x33, !PT ;  /* 0x00000003ff07a212 */ /* 0x000fca00078e33ff */
[----:B------:R-:W-:-:S04]  /*0270*/  IMAD.IADD R7, R8, 0x1, R7 ;  /* 0x0000000108077824 */ /* 0x000fc800078e0207 */
[C---:B------:R-:W-:Y:S01]  /*0280*/  VIADD R6, R7.reuse, 0x1 ;  /* 0x0000000107067836 */ /* 0x040fe20000000000 */
[----:B------:R-:W-:-:S04]  /*0290*/  ISETP.GE.U32.AND P0, PT, R7, 0x3, PT ;  /* 0x000000030700780c */ /* 0x000fc80003f06070 */
[----:B------:R-:W-:-:S09]  /*02a0*/  LOP3.LUT R5, R6, 0x3, RZ, 0xc0, !PT ;  /* 0x0000000306057812 */ /* 0x000fd200078ec0ff */
[----:B------:R-:W-:Y:S05]  /*02b0*/  @!P0 BRA `(.L_x_3) ;  /* 0x0000000c004c8947 */ /* 0x000fea0003800000 */
[----:B------:R-:W-:Y:S01]  /*02c0*/  LOP3.LUT R6, R6, 0xfffffffc, RZ, 0xc0, !PT ;  /* 0xfffffffc06067812 */ /* 0x000fe200078ec0ff */
[----:B------:R-:W-:Y:S01]  /*02d0*/  BSSY.RELIABLE B0, `(.L_x_4) ;  /* 0x00000b3000007945 */ /* 0x000fe20003800100 */
[----:B------:R-:W-:Y:S02]  /*02e0*/  IMAD.MOV.U32 R9, RZ, RZ, 0x1 ;  /* 0x00000001ff097424 */ /* 0x000fe400078e00ff */
[----:B------:R-:W-:-:S04]  /*02f0*/  IADD3 R6, PT, PT, -R6, RZ, RZ ;  /* 0x000000ff06067210 */ /* 0x000fc80007ffe1ff */
[----:B------:R-:W-:-:S13]  /*0300*/  ISETP.GE.AND P0, PT, R6, RZ, PT ;  /* 0x000000ff0600720c */ /* 0x000fda0003f06270 */
[----:B------:R-:W-:Y:S05]  /*0310*/  @P0 BRA `(.L_x_5) ;  /* 0x0000000800b80947 */ /* 0x000fea0003800000 */
[----:B------:R-:W-:Y:S01]  /*0320*/  IMAD.MOV R0, RZ, RZ, -R6 ;  /* 0x000000ffff007224 */ /* 0x000fe200078e0a06 */
[----:B------:R-:W-:Y:S01]  /*0330*/  BSSY.RECONVERGENT B3, `(.L_x_6) ;  /* 0x000006e000037945 */ /* 0x000fe20003800200 */
[----:B------:R-:W-:-:S03]  /*0340*/  PLOP3.LUT P0, PT, PT, PT, PT, 0x80, 0x8 ;  /* 0x000000000008781c */ /* 0x000fc60003f0f070 */
[----:B------:R-:W-:-:S13]  /*0350*/  ISETP.GT.AND P1, PT, R0, 0xc, PT ;  /* 0x0000000c0000780c */ /* 0x000fda0003f24270 */
[----:B------:R-:W-:Y:S05]  /*0360*/  @!P1 BRA `(.L_x_7) ;  /* 0x0000000400a89947 */ /* 0x000fea0003800000 */
[----:B------:R-:W-:-:S13]  /*0370*/  PLOP3.LUT P0, PT, PT, PT, PT, 0x8, 0x80 ;  /* 0x000000000080781c */ /* 0x000fda0003f0e170 */
.L_x_8:
[----:B------:R-:W0:Y:S08]  /*0380*/  LDC.64 R12, c[0x0][0x388] ;  /* 0x0000e200ff0c7b82 */ /* 0x000e300000000a00 */
[----:B------:R-:W1:Y:S01]  /*0390*/  LDC.64 R14, c[0x0][0x390] ;  /* 0x0000e400ff0e7b82 */ /* 0x000e620000000a00 */
[----:B0-----:R-:W-:-:S05]  /*03a0*/  IMAD.WIDE R28, R4, 0x4, R12 ;  /* 0x00000004041c7825 */ /* 0x001fca00078e020c */
[----:B------:R0:W2:Y:S01]  /*03b0*/  LDG.E R0, desc[UR36][R28.64] ;  /* 0x000000241c007981 */ /* 0x0000a2000c1e1900 */
[----:B-1----:R-:W-:-:S05]  /*03c0*/  IMAD.WIDE R26, R4, 0x4, R14 ;  /* 0x00000004041a7825 */ /* 0x002fca00078e020e */
[----:B------:R1:W2:Y:S01]  /*03d0*/  LDG.E R23, desc[UR36][R26.64] ;  /* 0x000000241a177981 */ /* 0x0002a2000c1e1900 */
[----:B0-----:R-:W-:-:S04]  /*03e0*/  IMAD.WIDE R28, R3, 0x4, R28 ;  /* 0x00000004031c7825 */ /* 0x001fc800078e021c */
[C---:B------:R-:W-:Y:S01]  /*03f0*/  IMAD R4, R3.reuse, 0x4, R4 ;  /* 0x0000000403047824 */ /* 0x040fe200078e0204 */
[----:B------:R-:W3:Y:S01]  /*0400*/  LDG.E R22, desc[UR36][R28.64] ;  /* 0x000000241c167981 */ /* 0x000ee2000c1e1900 */
[----:B-1----:R-:W-:-:S04]  /*0410*/  IMAD.WIDE R26, R3, 0x4, R26 ;  /* 0x00000004031a7825 */ /* 0x002fc800078e021a */
[C---:B------:R-:W-:Y:S01]  /*0420*/  IMAD.WIDE R24, R3.reuse, 0x4, R28 ;  /* 0x0000000403187825 */ /* 0x040fe200078e021c */
[----:B------:R-:W3:Y:S03]  /*0430*/  LDG.E R21, desc[UR36][R26.64] ;  /* 0x000000241a157981 */ /* 0x000ee6000c1e1900 */
[C---:B------:R-:W-:Y:S01]  /*0440*/  IMAD.WIDE R16, R3.reuse, 0x4, R26 ;  /* 0x0000000403107825 */ /* 0x040fe200078e021a */
[----:B------:R-:W4:Y:S03]  /*0450*/  LDG.E R7, desc[UR36][R24.64] ;  /* 0x0000002418077981 */ /* 0x000f26000c1e1900 */
[----:B------:R-:W-:-:S04]  /*0460*/  IMAD.WIDE R18, R3, 0x4, R24 ;  /* 0x0000000403127825 */ /* 0x000fc800078e0218 */
[----:B------:R-:W-:Y:S02]  /*0470*/  IMAD.WIDE R10, R3, 0x4, R16 ;  /* 0x00000004030a7825 */ /* 0x000fe400078e0210 */
[----:B------:R-:W5:Y:S04]  /*0480*/  LDG.E R18, desc[UR36][R18.64] ;  /* 0x0000002412127981 */ /* 0x000f68000c1e1900 */
[----:B------:R0:W5:Y:S04]  /*0490*/  LDG.E R20, desc[UR36][R10.64] ;  /* 0x000000240a147981 */ /* 0x000168000c1e1900 */
[----:B------:R1:W4:Y:S01]  /*04a0*/  LDG.E R19, desc[UR36][R16.64] ;  /* 0x0000002410137981 */ /* 0x000322000c1e1900 */
[----:B0-----:R-:W-:-:S05]  /*04b0*/  IMAD.WIDE R10, R4, 0x4, R14 ;  /* 0x00000004040a7825 */ /* 0x001fca00078e020e */
[----:B------:R0:W4:Y:S01]  /*04c0*/  LDG.E R8, desc[UR36][R10.64] ;  /* 0x000000240a087981 */ /* 0x000122000c1e1900 */
[----:B-1----:R-:W-:-:S05]  /*04d0*/  IMAD.WIDE R16, R4, 0x4, R12 ;  /* 0x0000000404107825 */ /* 0x002fca00078e020c */
[----:B------:R1:W4:Y:S01]  /*04e0*/  LDG.E R28, desc[UR36][R16.64] ;  /* 0x00000024101c7981 */ /* 0x000322000c1e1900 */
[----:B0-----:R-:W-:-:S05]  /*04f0*/  IMAD.WIDE R10, R3, 0x4, R10 ;  /* 0x00000004030a7825 */ /* 0x001fca00078e020a */
[----:B------:R-:W4:Y:S01]  /*0500*/  LDG.E R25, desc[UR36][R10.64] ;  /* 0x000000240a197981 */ /* 0x000f22000c1e1900 */
[----:B-1----:R-:W-:-:S04]  /*0510*/  IMAD.WIDE R16, R3, 0x4, R16 ;  /* 0x0000000403107825 */ /* 0x002fc800078e0210 */
[C---:B------:R-:W-:Y:S01]  /*0520*/  IMAD.WIDE R26, R3.reuse, 0x4, R10 ;  /* 0x00000004031a7825 */ /* 0x040fe200078e020a */
[----:B------:R0:W4:Y:S03]  /*0530*/  LDG.E R24, desc[UR36][R16.64] ;  /* 0x0000002410187981 */ /* 0x000126000c1e1900 */
[----:B0-----:R-:W-:Y:S01]  /*0540*/  IMAD.WIDE R16, R3, 0x4, R16 ;  /* 0x0000000403107825 */ /* 0x001fe200078e0210 */
[----:B--2---:R-:W-:-:S04]  /*0550*/  FSETP.NEU.AND P6, PT, R0, R23, PT ;  /* 0x000000170000720b */ /* 0x004fc80003fcd000 */
[----:B------:R0:W2:Y:S04]  /*0560*/  LDG.E R23, desc[UR36][R16.64] ;  /* 0x0000002410177981 */ /* 0x0000a8000c1e1900 */
[----:B------:R1:W2:Y:S01]  /*0570*/  LDG.E R0, desc[UR36][R26.64] ;  /* 0x000000241a007981 */ /* 0x0002a2000c1e1900 */
[----:B------:R-:W-:-:S04]  /*0580*/  IMAD R4, R3, 0x4, R4 ;  /* 0x0000000403047824 */ /* 0x000fc800078e0204 */
[----:B------:R-:W-:-:S04]  /*0590*/  IMAD.WIDE R10, R4, 0x4, R12 ;  /* 0x00000004040a7825 */ /* 0x000fc800078e020c */
[----:B0-----:R-:W-:Y:S01]  /*05a0*/  IMAD.WIDE R16, R3, 0x4, R16 ;  /* 0x0000000403107825 */ /* 0x001fe200078e0210 */
[----:B---3--:R-:W-:-:S03]  /*05b0*/  FSETP.NEU.AND P1, PT, R22, R21, PT ;  /* 0x000000151600720b */ /* 0x008fc60003f2d000 */
[----:B-1----:R-:W-:Y:S01]  /*05c0*/  IMAD.WIDE R26, R3, 0x4, R26 ;  /* 0x00000004031a7825 */ /* 0x002fe200078e021a */
[----:B-----5:R-:W-:Y:S02]  /*05d0*/  FSETP.NEU.AND P3, PT, R18, R20, PT ;  /* 0x000000141200720b */ /* 0x020fe40003f6d000 */
[----:B----4-:R-:W-:Y:S01]  /*05e0*/  FSETP.NEU.AND P2, PT, R7, R19, PT ;  /* 0x000000130700720b */ /* 0x010fe20003f4d000 */
[C---:B------:R-:W-:Y:S01]  /*05f0*/  IMAD.WIDE R18, R3.reuse, 0x4, R10 ;  /* 0x0000000403127825 */ /* 0x040fe200078e020a */
[----:B------:R-:W3:Y:S04]  /*0600*/  LDG.E R7, desc[UR36][R16.64] ;  /* 0x0000002410077981 */ /* 0x000ee8000c1e1900 */
[----:B------:R0:W4:Y:S01]  /*0610*/  LDG.E R22, desc[UR36][R18.64] ;  /* 0x0000002412167981 */ /* 0x000122000c1e1900 */
[----:B------:R-:W-:-:S03]  /*0620*/  IMAD.WIDE R20, R3, 0x4, R18 ;  /* 0x0000000403147825 */ /* 0x000fc600078e0212 */
[----:B------:R-:W5:Y:S01]  /*0630*/  LDG.E R10, desc[UR36][R10.64] ;  /* 0x000000240a0a7981 */ /* 0x000f62000c1e1900 */
[----:B------:R-:W-:Y:S01]  /*0640*/  FSETP.NEU.AND P4, PT, R28, R8, PT ;  /* 0x000000081c00720b */ /* 0x000fe20003f8d000 */
[----:B------:R-:W-:Y:S02]  /*0650*/  IMAD.WIDE R28, R4, 0x4, R14 ;  /* 0x00000004041c7825 */ /* 0x000fe400078e020e */
[----:B------:R-:W3:Y:S02]  /*0660*/  LDG.E R8, desc[UR36][R26.64] ;  /* 0x000000241a087981 */ /* 0x000ee4000c1e1900 */
[C---:B0-----:R-:W-:Y:S02]  /*0670*/  IMAD.WIDE R18, R3.reuse, 0x4, R20 ;  /* 0x0000000403127825 */ /* 0x041fe400078e0214 */
[----:B------:R-:W5:Y:S02]  /*0680*/  LDG.E R11, desc[UR36][R28.64] ;  /* 0x000000241c0b7981 */ /* 0x000f64000c1e1900 */
[----:B------:R-:W-:-:S02]  /*0690*/  IMAD.WIDE R16, R3, 0x4, R28 ;  /* 0x0000000403107825 */ /* 0x000fc400078e021c */
[----:B------:R-:W4:Y:S02]  /*06a0*/  LDG.E R20, desc[UR36][R20.64] ;  /* 0x0000002414147981 */ /* 0x000f24000c1e1900 */
[----:B------:R-:W-:Y:S02]  /*06b0*/  IMAD R4, R3, 0x4, R4 ;  /* 0x0000000403047824 */ /* 0x000fe400078e0204 */
[----:B------:R-:W4:Y:S04]  /*06c0*/  LDG.E R18, desc[UR36][R18.64] ;  /* 0x0000002412127981 */ /* 0x000f28000c1e1900 */
[----:B------:R0:W4:Y:S01]  /*06d0*/  LDG.E R21, desc[UR36][R16.64] ;  /* 0x0000002410157981 */ /* 0x000122000c1e1900 */
[----:B------:R-:W-:-:S04]  /*06e0*/  IMAD.WIDE R12, R4, 0x4, R12 ;  /* 0x00000004040c7825 */ /* 0x000fc800078e020c */
[----:B0-----:R-:W-:-:S04]  /*06f0*/  IMAD.WIDE R16, R3, 0x4, R16 ;  /* 0x0000000403107825 */ /* 0x001fc800078e0210 */
[----:B------:R-:W-:Y:S01]  /*0700*/  IMAD.WIDE R14, R4, 0x4, R14 ;  /* 0x00000004040e7825 */ /* 0x000fe200078e020e */
[----:B------:R0:W4:Y:S01]  /*0710*/  LDG.E R19, desc[UR36][R16.64] ;  /* 0x0000002410137981 */ /* 0x000122000c1e1900 */
[----:B------:R-:W-:Y:S02]  /*0720*/  FSETP.NEU.AND P5, PT, R24, R25, PT ;  /* 0x000000191800720b */ /* 0x000fe40003fad000 */
[----:B------:R-:W-:Y:S01]  /*0730*/  SEL R9, R9, RZ, !P6 ;  /* 0x000000ff09097207 */ /* 0x000fe20007000000 */
[----:B0-----:R-:W-:-:S04]  /*0740*/  IMAD.WIDE R16, R3, 0x4, R16 ;  /* 0x0000000403107825 */ /* 0x001fc800078e0210 */
[C---:B------:R-:W-:Y:S01]  /*0750*/  IMAD.WIDE R24, R3.reuse, 0x4, R14 ;  /* 0x0000000403187825 */ /* 0x040fe200078e020e */
[----:B------:R0:W4:Y:S04]  /*0760*/  LDG.E R26, desc[UR36][R16.64] ;  /* 0x00000024101a7981 */ /* 0x000128000c1e1900 */
[----:B------:R-:W4:Y:S01]  /*0770*/  LDG.E R14, desc[UR36][R14.64] ;  /* 0x000000240e0e7981 */ /* 0x000f22000c1e1900 */
[----:B0-----:R-:W-:Y:S01]  /*0780*/  IMAD.WIDE R16, R3, 0x4, R12 ;  /* 0x0000000403107825 */ /* 0x001fe200078e020c */
[----:B--2---:R-:W-:Y:S02]  /*0790*/  FSETP.NEU.AND P6, PT, R23, R0, PT ;  /* 0x000000001700720b */ /* 0x004fe40003fcd000 */
[----:B------:R0:W2:Y:S04]  /*07a0*/  LDG.E R23, desc[UR36][R12.64] ;  /* 0x000000240c177981 */ /* 0x0000a8000c1e1900 */
[----:B------:R1:W2:Y:S01]  /*07b0*/  LDG.E R0, desc[UR36][R16.64] ;  /* 0x0000002410007981 */ /* 0x0002a2000c1e1900 */
[----:B0-----:R-:W-:-:S03]  /*07c0*/  IMAD.WIDE R12, R3, 0x4, R24 ;  /* 0x00000004030c7825 */ /* 0x001fc600078e0218 */
[----:B------:R-:W2:Y:S01]  /*07d0*/  LDG.E R25, desc[UR36][R24.64] ;  /* 0x0000002418197981 */ /* 0x000ea2000c1e1900 */
[----:B-1----:R-:W-:-:S03]  /*07e0*/  IMAD.WIDE R16, R3, 0x4, R16 ;  /* 0x0000000403107825 */ /* 0x002fc600078e0210 */
[----:B------:R0:W2:Y:S04]  /*07f0*/  LDG.E R28, desc[UR36][R12.64] ;  /* 0x000000240c1c7981 */ /* 0x0000a8000c1e1900 */
[----:B------:R1:W2:Y:S01]  /*0800*/  LDG.E R27, desc[UR36][R16.64] ;  /* 0x00000024101b7981 */ /* 0x0002a2000c1e1900 */
[----:B0-----:R-:W-:-:S04]  /*0810*/  IMAD.WIDE R12, R3, 0x4, R12 ;  /* 0x00000004030c7825 */ /* 0x001fc800078e020c */
[----:B-1----:R-:W-:Y:S02]  /*0820*/  IMAD.WIDE R16, R3, 0x4, R16 ;  /* 0x0000000403107825 */ /* 0x002fe400078e0210 */
[----:B------:R-:W2:Y:S04]  /*0830*/  LDG.E R12, desc[UR36][R12.64] ;  /* 0x000000240c0c7981 */ /* 0x000ea8000c1e1900 */
[----:B------:R-:W2:Y:S01]  /*0840*/  LDG.E R29, desc[UR36][R16.64] ;  /* 0x00000024101d7981 */ /* 0x000ea2000c1e1900 */
[----:B------:R-:W-:-:S04]  /*0850*/  SEL R9, R9, RZ, !P1 ;  /* 0x000000ff09097207 */ /* 0x000fc80004800000 */
[----:B------:R-:W-:-:S04]  /*0860*/  SEL R9, R9, RZ, !P2 ;  /* 0x000000ff09097207 */ /* 0x000fc80005000000 */
[----:B------:R-:W-:-:S04]  /*0870*/  SEL R9, R9, RZ, !P3 ;  /* 0x000000ff09097207 */ /* 0x000fc80005800000 */
[----:B------:R-:W-:-:S04]  /*0880*/  SEL R9, R9, RZ, !P4 ;  /* 0x000000ff09097207 */ /* 0x000fc80006000000 */
[----:B------:R-:W-:Y:S02]  /*0890*/  SEL R9, R9, RZ, !P5 ;  /* 0x000000ff09097207 */ /* 0x000fe40006800000 */
[----:B---3--:R-:W-:Y:S02]  /*08a0*/  FSETP.NEU.AND P1, PT, R7, R8, PT ;  /* 0x000000080700720b */ /* 0x008fe40003f2d000 */
[----:B------:R-:W-:Y:S02]  /*08b0*/  SEL R9, R9, RZ, !P6 ;  /* 0x000000ff09097207 */ /* 0x000fe40007000000 */
[----:B-----5:R-:W-:Y:S02]  /*08c0*/  FSETP.NEU.AND P2, PT, R10, R11, PT ;  /* 0x0000000b0a00720b */ /* 0x020fe40003f4d000 */
[----:B------:R-:W-:Y:S02]  /*08d0*/  SEL R9, R9, RZ, !P1 ;  /* 0x000000ff09097207 */ /* 0x000fe40004800000 */
[----:B----4-:R-:W-:-:S02]  /*08e0*/  FSETP.NEU.AND P1, PT, R22, R21, PT ;  /* 0x000000151600720b */ /* 0x010fc40003f2d000 */
[----:B------:R-:W-:-:S04]  /*08f0*/  SEL R9, R9, RZ, !P2 ;  /* 0x000000ff09097207 */ /* 0x000fc80005000000 */
[----:B------:R-:W-:Y:S02]  /*0900*/  SEL R9, R9, RZ, !P1 ;  /* 0x000000ff09097207 */ /* 0x000fe40004800000 */
[----:B------:R-:W-:-:S04]  /*0910*/  FSETP.NEU.AND P2, PT, R20, R19, PT ;  /* 0x000000131400720b */ /* 0x000fc80003f4d000 */
[----:B------:R-:W-:Y:S02]  /*0920*/  SEL R9, R9, RZ, !P2 ;  /* 0x000000ff09097207 */ /* 0x000fe40005000000 */
[----:B------:R-:W-:-:S04]  /*0930*/  FSETP.NEU.AND P1, PT, R18, R26, PT ;  /* 0x0000001a1200720b */ /* 0x000fc80003f2d000 */
[----:B------:R-:W-:Y:S02]  /*0940*/  SEL R9, R9, RZ, !P1 ;  /* 0x000000ff09097207 */ /* 0x000fe40004800000 */
[----:B------:R-:W-:Y:S01]  /*0950*/  IADD3 R6, PT, PT, R6, 0x10, RZ ;  /* 0x0000001006067810 */ /* 0x000fe20007ffe0ff */
[----:B------:R-:W-:Y:S01]  /*0960*/  IMAD R4, R3, 0x4, R4 ;  /* 0x0000000403047824 */ /* 0x000fe200078e0204 */
[----:B--2---:R-:W-:-:S04]  /*0970*/  FSETP.NEU.AND P2, PT, R23, R14, PT ;  /* 0x0000000e1700720b */ /* 0x004fc80003f4d000 */
[----:B------:R-:W-:Y:S02]  /*0980*/  SEL R9, R9, RZ, !P2 ;  /* 0x000000ff09097207 */ /* 0x000fe40005000000 */
[----:B------:R-:W-:-:S04]  /*0990*/  FSETP.NEU.AND P1, PT, R0, R25, PT ;  /* 0x000000190000720b */ /* 0x000fc80003f2d000 */
[----:B------:R-:W-:Y:S02]  /*09a0*/  SEL R9, R9, RZ, !P1 ;  /* 0x000000ff09097207 */ /* 0x000fe40004800000 */
[----:B------:R-:W-:-:S04]  /*09b0*/  FSETP.NEU.AND P2, PT, R27, R28, PT ;  /* 0x0000001c1b00720b */ /* 0x000fc80003f4d000 */
[----:B------:R-:W-:Y:S02]  /*09c0*/  SEL R9, R9, RZ, !P2 ;  /* 0x000000ff09097207 */ /* 0x000fe40005000000 */
[----:B------:R-:W-:Y:S02]  /*09d0*/  ISETP.GE.AND P2, PT, R6, -0xc, PT ;  /* 0xfffffff40600780c */ /* 0x000fe40003f46270 */
[----:B------:R-:W-:-:S04]  /*09e0*/  FSETP.NEU.AND P1, PT, R29, R12, PT ;  /* 0x0000000c1d00720b */ /* 0x000fc80003f2d000 */
[----:B------:R-:W-:-:S07]  /*09f0*/  SEL R9, R9, RZ, !P1 ;  /* 0x000000ff09097207 */ /* 0x000fce0004800000 */
[----:B------:R-:W-:Y:S05]  /*0a00*/  @!P2 BRA `(.L_x_8) ;  /* 0xfffffff8005ca947 */ /* 0x000fea000383ffff */
.L_x_7:
[----:B------:R-:W-:Y:S05]  /*0a10*/  BSYNC.RECONVERGENT B3 ;  /* 0x0000000000037941 */ /* 0x000fea0003800200 */
.L_x_6:
[----:B------:R-:W-:Y:S01]  /*0a20*/  IMAD.MOV R0, RZ, RZ, -R6 ;  /* 0x000000ffff007224 */ /* 0x000fe200078e0a06 */
[----:B------:R-:W-:Y:S04]  /*0a30*/  BSSY.RECONVERGENT B3, `(.L_x_9) ;  /* 0x0000039000037945 */ /* 0x000fe80003800200 */
[----:B------:R-:W-:-:S13]  /*0a40*/  ISETP.GT.AND P1, PT, R0, 0x4, PT ;  /* 0x000000040000780c */ /* 0x000fda0003f24270 */
[----:B------:R-:W-:Y:S05]  /*0a50*/  @!P1 BRA `(.L_x_10) ;  /* 0x0000000000d89947 */ /* 0x000fea0003800000 */
[----:B------:R-:W0:Y:S08]  /*0a60*/  LDC.64 R14, c[0x0][0x388] ;  /* 0x0000e200ff0e7b82 */ /* 0x000e300000000a00 */
[----:B------:R-:W1:Y:S01]  /*0a70*/  LDC.64 R12, c[0x0][0x390] ;  /* 0x0000e400ff0c7b82 */ /* 0x000e620000000a00 */
[----:B------:R-:W-:Y:S02]  /*0a80*/  IMAD R0, R3, 0x4, R4 ;  /* 0x0000000403007824 */ /* 0x000fe400078e0204 */
[----:B0-----:R-:W-:-:S04]  /*0a90*/  IMAD.WIDE R22, R4, 0x4, R14 ;  /* 0x0000000404167825 */ /* 0x001fc800078e020e */
[C---:B------:R-:W-:Y:S02]  /*0aa0*/  IMAD.WIDE R26, R3.reuse, 0x4, R22 ;  /* 0x00000004031a7825 */ /* 0x040fe400078e0216 */
[----:B------:R-:W2:Y:S02]  /*0ab0*/  LDG.E R22, desc[UR36][R22.64] ;  /* 0x0000002416167981 */ /* 0x000ea4000c1e1900 */
[----:B-1----:R-:W-:Y:S02]  /*0ac0*/  IMAD.WIDE R24, R4, 0x4, R12 ;  /* 0x0000000404187825 */ /* 0x002fe400078e020c */
[----:B------:R-:W3:Y:S02]  /*0ad0*/  LDG.E R20, desc[UR36][R26.64] ;  /* 0x000000241a147981 */ /* 0x000ee4000c1e1900 */
[C---:B------:R-:W-:Y:S02]  /*0ae0*/  IMAD.WIDE R18, R3.reuse, 0x4, R24 ;  /* 0x0000000403127825 */ /* 0x040fe400078e0218 */
[----:B------:R-:W2:Y:S02]  /*0af0*/  LDG.E R4, desc[UR36][R24.64] ;  /* 0x0000002418047981 */ /* 0x000ea4000c1e1900 */
[----:B------:R-:W-:-:S02]  /*0b00*/  IMAD.WIDE R16, R3, 0x4, R26 ;  /* 0x0000000403107825 */ /* 0x000fc400078e021a */
[----:B------:R0:W3:Y:S02]  /*0b10*/  LDG.E R21, desc[UR36][R18.64] ;  /* 0x0000002412157981 */ /* 0x0000e4000c1e1900 */
[----:B------:R-:W-:Y:S02]  /*0b20*/  IMAD.WIDE R10, R3, 0x4, R18 ;  /* 0x00000004030a7825 */ /* 0x000fe400078e0212 */
[----:B------:R1:W4:Y:S02]  /*0b30*/  LDG.E R8, desc[UR36][R16.64] ;  /* 0x0000002410087981 */ /* 0x000324000c1e1900 */
[C---:B------:R-:W-:Y:S02]  /*0b40*/  IMAD.WIDE R14, R0.reuse, 0x4, R14 ;  /* 0x00000004000e7825 */ /* 0x040fe400078e020e */
[----:B------:R5:W4:Y:S02]  /*0b50*/  LDG.E R7, desc[UR36][R10.64] ;  /* 0x000000240a077981 */ /* 0x000b24000c1e1900 */
[----:B------:R-:W-:-:S02]  /*0b60*/  IMAD.WIDE R12, R0, 0x4, R12 ;  /* 0x00000004000c7825 */ /* 0x000fc400078e020c */
[----:B------:R-:W4:Y:S02]  /*0b70*/  LDG.E R24, desc[UR36][R14.64] ;  /* 0x000000240e187981 */ /* 0x000f24000c1e1900 */
[C---:B0-----:R-:W-:Y:S02]  /*0b80*/  IMAD.WIDE R18, R3.reuse, 0x4, R16 ;  /* 0x0000000403127825 */ /* 0x041fe400078e0210 */
[----:B------:R-:W4:Y:S02]  /*0b90*/  LDG.E R25, desc[UR36][R12.64] ;  /* 0x000000240c197981 */ /* 0x000f24000c1e1900 */
[C---:B-1----:R-:W-:Y:S02]  /*0ba0*/  IMAD.WIDE R16, R3.reuse, 0x4, R10 ;  /* 0x0000000403107825 */ /* 0x042fe400078e020a */
[----:B------:R0:W4:Y:S02]  /*0bb0*/  LDG.E R23, desc[UR36][R18.64] ;  /* 0x0000002412177981 */ /* 0x000124000c1e1900 */
[----:B-----5:R-:W-:-:S02]  /*0bc0*/  IMAD.WIDE R10, R3, 0x4, R14 ;  /* 0x00000004030a7825 */ /* 0x020fc400078e020e */
[----:B------:R-:W5:Y:S02]  /*0bd0*/  LDG.E R16, desc[UR36][R16.64] ;  /* 0x0000002410107981 */ /* 0x000f64000c1e1900 */
[C---:B0-----:R-:W-:Y:S02]  /*0be0*/  IMAD.WIDE R18, R3.reuse, 0x4, R12 ;  /* 0x0000000403127825 */ /* 0x041fe400078e020c */
[----:B------:R-:W5:Y:S02]  /*0bf0*/  LDG.E R26, desc[UR36][R10.64] ;  /* 0x000000240a1a7981 */ /* 0x000f64000c1e1900 */
[C---:B------:R-:W-:Y:S02]  /*0c00*/  IMAD.WIDE R14, R3.reuse, 0x4, R10 ;  /* 0x00000004030e7825 */ /* 0x040fe400078e020a */
[----:B------:R-:W5:Y:S02]  /*0c10*/  LDG.E R29, desc[UR36][R18.64] ;  /* 0x00000024121d7981 */ /* 0x000f64000c1e1900 */
[----:B------:R-:W-:-:S02]  /*0c20*/  IMAD.WIDE R12, R3, 0x4, R18 ;  /* 0x00000004030c7825 */ /* 0x000fc400078e0212 */
[----:B------:R0:W5:Y:S04]  /*0c30*/  LDG.E R27, desc[UR36][R14.64] ;  /* 0x000000240e1b7981 */ /* 0x000168000c1e1900 */
[----:B------:R1:W5:Y:S01]  /*0c40*/  LDG.E R28, desc[UR36][R12.64] ;  /* 0x000000240c1c7981 */ /* 0x000362000c1e1900 */
[----:B0-----:R-:W-:-:S04]  /*0c50*/  IMAD.WIDE R14, R3, 0x4, R14 ;  /* 0x00000004030e7825 */ /* 0x001fc800078e020e */
[----:B-1----:R-:W-:Y:S01]  /*0c60*/  IMAD.WIDE R12, R3, 0x4, R12 ;  /* 0x00000004030c7825 */ /* 0x002fe200078e020c */
[----:B------:R-:W5:Y:S04]  /*0c70*/  LDG.E R17, desc[UR36][R14.64] ;  /* 0x000000240e117981 */ /* 0x000f68000c1e1900 */
[----:B------:R-:W5:Y:S01]  /*0c80*/  LDG.E R10, desc[UR36][R12.64] ;  /* 0x000000240c0a7981 */ /* 0x000f62000c1e1900 */
[----:B------:R-:W-:Y:S01]  /*0c90*/  VIADD R6, R6, 0x8 ;  /* 0x0000000806067836 */ /* 0x000fe20000000000 */
[----:B--2---:R-:W-:Y:S02]  /*0ca0*/  FSETP.NEU.AND P0, PT, R22, R4, PT ;  /* 0x000000041600720b */ /* 0x004fe40003f0d000 */
[----:B---3--:R-:W-:Y:S02]  /*0cb0*/  FSETP.NEU.AND P1, PT, R20, R21, PT ;  /* 0x000000151400720b */ /* 0x008fe40003f2d000 */
[----:B------:R-:W-:-:S04]  /*0cc0*/  SEL R9, R9, RZ, !P0 ;  /* 0x000000ff09097207 */ /* 0x000fc80004000000 */
[----:B------:R-:W-:Y:S02]  /*0cd0*/  SEL R9, R9, RZ, !P1 ;  /* 0x000000ff09097207 */ /* 0x000fe40004800000 */
[----:B----4-:R-:W-:-:S04]  /*0ce0*/  FSETP.NEU.AND P0, PT, R8, R7, PT ;  /* 0x000000070800720b */ /* 0x010fc80003f0d000 */
[----:B------:R-:W-:Y:S02]  /*0cf0*/  SEL R9, R9, RZ, !P0 ;  /* 0x000000ff09097207 */ /* 0x000fe40004000000 */
[----:B------:R-:W-:Y:S02]  /*0d00*/  FSETP.NEU.AND P0, PT, R24, R25, PT ;  /* 0x000000191800720b */ /* 0x000fe40003f0d000 */
[----:B-----5:R-:W-:-:S04]  /*0d10*/  FSETP.NEU.AND P1, PT, R23, R16, PT ;  /* 0x000000101700720b */ /* 0x020fc80003f2d000 */
[----:B------:R-:W-:-:S04]  /*0d20*/  SEL R9, R9, RZ, !P1 ;  /* 0x000000ff09097207 */ /* 0x000fc80004800000 */
[----:B------:R-:W-:Y:S02]  /*0d30*/  SEL R9, R9, RZ, !P0 ;  /* 0x000000ff09097207 */ /* 0x000fe40004000000 */
[----:B------:R-:W-:-:S04]  /*0d40*/  FSETP.NEU.AND P1, PT, R26, R29, PT ;  /* 0x0000001d1a00720b */ /* 0x000fc80003f2d000 */
[----:B------:R-:W-:Y:S02]  /*0d50*/  SEL R9, R9, RZ, !P1 ;  /* 0x000000ff09097207 */ /* 0x000fe40004800000 */
[----:B------:R-:W-:-:S04]  /*0d60*/  FSETP.NEU.AND P0, PT, R27, R28, PT ;  /* 0x0000001c1b00720b */ /* 0x000fc80003f0d000 */
[----:B------:R-:W-:Y:S02]  /*0d70*/  SEL R9, R9, RZ, !P0 ;  /* 0x000000ff09097207 */ /* 0x000fe40004000000 */
[----:B------:R-:W-:Y:S02]  /*0d80*/  PLOP3.LUT P0, PT, PT, PT, PT, 0x8, 0x80 ;  /* 0x000000000080781c */ /* 0x000fe40003f0e170 */
[----:B------:R-:W-:Y:S02]  /*0d90*/  LEA R4, R3, R0, 0x2 ;  /* 0x0000000003047211 */ /* 0x000fe400078e10ff */
[----:B------:R-:W-:-:S04]  /*0da0*/  FSETP.NEU.AND P1, PT, R17, R10, PT ;  /* 0x0000000a1100720b */ /* 0x000fc80003f2d000 */
[----:B------:R-:W-:-:S09]  /*0db0*/  SEL R9, R9, RZ, !P1 ;  /* 0x000000ff09097207 */ /* 0x000fd20004800000 */
.L_x_10:
[----:B------:R-:W-:Y:S05]  /*0dc0*/  BSYNC.RECONVERGENT B3 ;  /* 0x0000000000037941 */ /* 0x000fea0003800200 */
.L_x_9:
[----:B------:R-:W-:-:S13]  /*0dd0*/  ISETP.NE.OR P0, PT, R6, RZ, P0 ;  /* 0x000000ff0600720c */ /* 0x000fda0000705670 */
[----:B------:R-:W-:Y:S05]  /*0de0*/  @!P0 BREAK.RELIABLE B0 ;  /* 0x0000000000008942 */ /* 0x000fea0003800100 */
[----:B------:R-:W-:Y:S05]  /*0df0*/  @!P0 BRA `(.L_x_3) ;  /* 0x00000000007c8947 */ /* 0x000fea0003800000 */
.L_x_5:
[----:B------:R-:W-:Y:S05]  /*0e00*/  BSYNC.RELIABLE B0 ;  /* 0x0000000000007941 */ /* 0x000fea0003800100 */
.L_x_4:
[----:B------:R-:W0:Y:S08]  /*0e10*/  LDC.64 R12, c[0x0][0x390] ;  /* 0x0000e400ff0c7b82 */ /* 0x000e300000000a00 */
[----:B------:R-:W1:Y:S01]  /*0e20*/  LDC.64 R10, c[0x0][0x388] ;  /* 0x0000e200ff0a7b82 */ /* 0x000e620000000a00 */
[----:B0-----:R-:W-:-:S04]  /*0e30*/  IMAD.WIDE R22, R4, 0x4, R12 ;  /* 0x0000000404167825 */ /* 0x001fc800078e020c */
[----:B------:R-:W-:Y:S02]  /*0e40*/  IMAD.WIDE R12, R3, 0x4, R22 ;  /* 0x00000004030c7825 */ /* 0x000fe400078e0216 */
[----:B------:R-:W2:Y:S02]  /*0e50*/  LDG.E R23, desc[UR36][R22.64] ;  /* 0x0000002416177981 */ /* 0x000ea4000c1e1900 */
[----:B-1----:R-:W-:-:S04]  /*0e60*/  IMAD.WIDE R20, R4, 0x4, R10 ;  /* 0x0000000404147825 */ /* 0x002fc800078e020a */
[C---:B------:R-:W-:Y:S02]  /*0e70*/  IMAD.WIDE R24, R3.reuse, 0x4, R20 ;  /* 0x0000000403187825 */ /* 0x040fe400078e0214 */
[----:B------:R-:W2:Y:S02]  /*0e80*/  LDG.E R20, desc[UR36][R20.64] ;  /* 0x0000002414147981 */ /* 0x000ea4000c1e1900 */
[C---:B------:R-:W-:Y:S02]  /*0e90*/  IMAD.WIDE R10, R3.reuse, 0x4, R12 ;  /* 0x00000004030a7825 */ /* 0x040fe400078e020c */
[----:B------:R-:W3:Y:S02]  /*0ea0*/  LDG.E R13, desc[UR36][R12.64] ;  /* 0x000000240c0d7981 */ /* 0x000ee4000c1e1900 */
[C---:B------:R-:W-:Y:S02]  /*0eb0*/  IMAD.WIDE R14, R3.reuse, 0x4, R24 ;  /* 0x00000004030e7825 */ /* 0x040fe400078e0218 */
[----:B------:R-:W3:Y:S02]  /*0ec0*/  LDG.E R24, desc[UR36][R24.64] ;  /* 0x0000002418187981 */ /* 0x000ee4000c1e1900 */
[----:B------:R-:W-:-:S02]  /*0ed0*/  IMAD.WIDE R16, R3, 0x4, R10 ;  /* 0x0000000403107825 */ /* 0x000fc400078e020a */
[----:B------:R-:W4:Y:S04]  /*0ee0*/  LDG.E R0, desc[UR36][R14.64] ;  /* 0x000000240e007981 */ /* 0x000f28000c1e1900 */
[----:B------:R-:W4:Y:S01]  /*0ef0*/  LDG.E R11, desc[UR36][R10.64] ;  /* 0x000000240a0b7981 */ /* 0x000f22000c1e1900 */
[----:B------:R-:W-:-:S03]  /*0f00*/  IMAD.WIDE R18, R3, 0x4, R14 ;  /* 0x0000000403127825 */ /* 0x000fc600078e020e */
[----:B------:R-:W5:Y:S04]  /*0f10*/  LDG.E R17, desc[UR36][R16.64] ;  /* 0x0000002410117981 */ /* 0x000f68000c1e1900 */
[----:B------:R-:W5:Y:S01]  /*0f20*/  LDG.E R18, desc[UR36][R18.64] ;  /* 0x0000002412127981 */ /* 0x000f62000c1e1900 */
[----:B------:R-:W-:Y:S02]  /*0f30*/  VIADD R6, R6, 0x4 ;  /* 0x0000000406067836 */ /* 0x000fe40000000000 */
[----:B------:R-:W-:Y:S01]  /*0f40*/  IMAD R4, R3, 0x4, R4 ;  /* 0x0000000403047824 */ /* 0x000fe200078e0204 */
[----:B--2---:R-:W-:-:S04]  /*0f50*/  FSETP.NEU.AND P0, PT, R20, R23, PT ;  /* 0x000000171400720b */ /* 0x004fc80003f0d000 */
[----:B------:R-:W-:Y:S02]  /*0f60*/  SEL R9, R9, RZ, !P0 ;  /* 0x000000ff09097207 */ /* 0x000fe40004000000 */
[----:B---3--:R-:W-:-:S04]  /*0f70*/  FSETP.NEU.AND P1, PT, R24, R13, PT ;  /* 0x0000000d1800720b */ /* 0x008fc80003f2d000 */
[----:B------:R-:W-:Y:S02]  /*0f80*/  SEL R9, R9, RZ, !P1 ;  /* 0x000000ff09097207 */ /* 0x000fe40004800000 */
[----:B----4-:R-:W-:-:S04]  /*0f90*/  FSETP.NEU.AND P0, PT, R0, R11, PT ;  /* 0x0000000b0000720b */ /* 0x010fc80003f0d000 */
[----:B------:R-:W-:Y:S02]  /*0fa0*/  SEL R9, R9, RZ, !P0 ;  /* 0x000000ff09097207 */ /* 0x000fe40004000000 */
[----:B------:R-:W-:Y:S02]  /*0fb0*/  ISETP.NE.AND P0, PT, R6, RZ, PT ;  /* 0x000000ff0600720c */ /* 0x000fe40003f05270 */
[----:B-----5:R-:W-:-:S04]  /*0fc0*/  FSETP.NEU.AND P1, PT, R18, R17, PT ;  /* 0x000000111200720b */ /* 0x020fc80003f2d000 */
[----:B------:R-:W-:-:S07]  /*0fd0*/  SEL R9, R9, RZ, !P1 ;  /* 0x000000ff09097207 */ /* 0x000fce0004800000 */
[----:B------:R-:W-:Y:S05]  /*0fe0*/  @P0 BRA `(.L_x_4) ;  /* 0xfffffffc00880947 */ /* 0x000fea000383ffff */
.L_x_3:
[----:B------:R-:W-:Y:S05]  /*0ff0*/  BSYNC.RECONVERGENT B1 ;  /* 0x0000000000017941 */ /* 0x000fea0003800200 */
.L_x_2:
[----:B------:R-:W-:-:S13]  /*1000*/  ISETP.NE.AND P0, PT, R5, RZ, PT ;  /* 0x000000ff0500720c */ /* 0x000fda0003f05270 */
[----:B------:R-:W-:Y:S05]  /*1010*/  @!P0 BRA `(.L_x_1) ;  /* 0x0000000000348947 */ /* 0x000fea0003800000 */
[----:B------:R-:W0:Y:S01]  /*1020*/  LDC.64 R12, c[0x0][0x388] ;  /* 0x0000e200ff0c7b82 */ /* 0x000e220000000a00 */
[----:B------:R-:W-:-:S07]  /*1030*/  IMAD.MOV R5, RZ, RZ, -R5 ;  /* 0x000000ffff057224 */ /* 0x000fce00078e0a05 */
[----:B------:R-:W1:Y:S02]  /*1040*/  LDC.64 R6, c[0x0][0x390] ;  /* 0x0000e400ff067b82 */ /* 0x000e640000000a00 */
.L_x_11:
[----:B-1----:R-:W-:-:S04]  /*1050*/  IMAD.WIDE R10, R4, 0x4, R6 ;  /* 0x00000004040a7825 */ /* 0x002fc800078e0206 */
[----:B0-----:R-:W-:Y:S02]  /*1060*/  IMAD.WIDE R14, R4, 0x4, R12 ;  /* 0x00000004040e7825 */ /* 0x001fe400078e020c */
[----:B------:R-:W2:Y:S04]  /*1070*/  LDG.E R11, desc[UR36][R10.64] ;  /* 0x000000240a0b7981 */ /* 0x000ea8000c1e1900 */
[----:B------:R-:W2:Y:S01]  /*1080*/  LDG.E R14, desc[UR36][R14.64] ;  /* 0x000000240e0e7981 */ /* 0x000ea2000c1e1900 */
[----:B------:R-:W-:Y:S01]  /*1090*/  VIADD R5, R5, 0x1 ;  /* 0x0000000105057836 */ /* 0x000fe20000000000 */
[----:B------:R-:W-:-:S04]  /*10a0*/  IADD3 R4, PT, PT, R3, R4, RZ ;  /* 0x0000000403047210 */ /* 0x000fc80007ffe0ff */
[----:B------:R-:W-:Y:S02]  /*10b0*/  ISETP.NE.AND P1, PT, R5, RZ, PT ;  /* 0x000000ff0500720c */ /* 0x000fe40003f25270 */
[----:B--2---:R-:W-:-:S04]  /*10c0*/  FSETP.NEU.AND P0, PT, R14, R11, PT ;  /* 0x0000000b0e00720b */ /* 0x004fc80003f0d000 */
[----:B------:R-:W-:-:S07]  /*10d0*/  SEL R9, R9, RZ, !P0 ;  /* 0x000000ff09097207 */ /* 0x000fce0004000000 */
[----:B------:R-:W-:Y:S05]  /*10e0*/  @P1 BRA `(.L_x_11) ;  /* 0xfffffffc00d81947 */ /* 0x000fea000383ffff */
.L_x_1:
[----:B------:R-:W-:Y:S05]  /*10f0*/  BSYNC.RECONVERGENT B2 ;  /* 0x0000000000027941 */ /* 0x000fea0003800200 */
.L_x_0:
[----:B------:R-:W-:Y:S05]  /*1100*/  WARPSYNC.ALL ;  /* 0x0000000000007948 */ /* 0x000fea0003800000 */
[----:B------:R-:W0:Y:S01]  /*1110*/  S2UR UR39, SR_CgaCtaId ;  /* 0x00000000002779c3 */ /* 0x000e220000008800 */
[----:B------:R-:W-:Y:S01]  /*1120*/  UMOV UR4, 0x400 ;  /* 0x0000040000047882 */ /* 0x000fe20000000000 */
[----:B------:R-:W-:Y:S01]  /*1130*/  LOP3.LUT P0, RZ, R9, 0xff, RZ, 0xc0, !PT ;  /* 0x000000ff09ff7812 */ /* 0x000fe2000780c0ff */
[----:B0-----:R-:W-:-:S06]  /*1140*/  ULEA UR39, UR39, UR4, 0x18 ;  /* 0x0000000427277291 */ /* 0x001fcc000f8ec0ff */
[----:B------:R-:W-:-:S03]  /*1150*/  VIADD R16, R2, UR39 ;  /* 0x0000002702107c36 */ /* 0x000fc60008000000 */
[----:B------:R0:W-:Y:S03]  /*1160*/  STS.U8 [R2+UR39], R9 ;  /* 0x0000000902007988 */ /* 0x0001e60008000027 */
[----:B------:R-:W-:Y:S05]  /*1170*/  @P0 BRA `(.L_x_12) ;  /* 0x0000000000200947 */ /* 0x000fea0003800000 */
[----:B------:R-:W-:Y:S01]  /*1180*/  MOV R0, 0x0 ;  /* 0x0000000000007802 */ /* 0x000fe20000000f00 */
[----:B------:R-:W1:Y:S01]  /*1190*/  LDCU.64 UR4, c[0x4][0x8] ;  /* 0x01000100ff0477ac */ /* 0x000e620008000a00 */
[----:B------:R-:W-:Y:S02]  /*11a0*/  CS2R R6, SRZ ;  /* 0x0000000000067805 */ /* 0x000fe4000001ff00 */
[----:B0-----:R0:W2:Y:S01]  /*11b0*/  LDC.64 R8, c[0x4][R0] ;  /* 0x0100000000087b82 */ /* 0x0010a20000000a00 */
[----:B-1----:R-:W-:Y:S02]  /*11c0*/  IMAD.U32 R4, RZ, RZ, UR4 ;  /* 0x00000004ff047e24 */ /* 0x002fe4000f8e00ff */
[----:B0-----:R-:W-:-:S07]  /*11d0*/  IMAD.U32 R5, RZ, RZ, UR5 ;  /* 0x00000005ff057e24 */ /* 0x001fce000f8e00ff */
[----:B------:R-:W-:-:S07]  /*11e0*/  LEPC R20, `(.L_x_12) ;  /* 0x000000001014794e */ /* 0x000fce0000000000 */
[----:B--2---:R-:W-:Y:S05]  /*11f0*/  CALL.ABS.NOINC R8 ;  /* 0x0000000008007343 */ /* 0x004fea0003c00000 */
.L_x_12:
[----:B------:R-:W-:Y:S05]  /*1200*/  WARPSYNC.ALL ;  /* 0x0000000000007948 */ /* 0x000fea0003800000 */
[----:B------:R-:W-:Y:S01]  /*1210*/  BAR.SYNC.DEFER_BLOCKING 0x0 ;  /* 0x0000000000007b1d */ /* 0x000fe20000010000 */
[----:B------:R-:W-:-:S09]  /*1220*/  UISETP.GE.U32.AND UP0, UPT, UR38, 0x2, UPT ;  /* 0x000000022600788c */ /* 0x000fd2000bf06070 */
[----:B------:R-:W-:Y:S05]  /*1230*/  BRA.U !UP0, `(.L_x_13) ;  /* 0x00000001083c7547 */ /* 0x000fea000b800000 */
.L_x_16:
[----:B------:R-:W-:Y:S01]  /*1240*/  UMOV UR4, UR38 ;  /* 0x0000002600047c82 */ /* 0x000fe20008000000 */
[----:B------:R-:W-:Y:S01]  /*1250*/  USHF.R.U32.HI UR38, URZ, 0x1, UR38 ;  /* 0x00000001ff267899 */ /* 0x000fe20008011626 */
[----:B------:R-:W-:Y:S05]  /*1260*/  BSSY.RECONVERGENT B0, `(.L_x_14) ;  /* 0x0000009000007945 */ /* 0x000fea0003800200 */
[----:B------:R-:W-:-:S13]  /*1270*/  ISETP.GT.U32.AND P0, PT, R2, UR38, PT ;  /* 0x0000002602007c0c */ /* 0x000fda000bf04070 */
[----:B-1----:R-:W-:Y:S05]  /*1280*/  @P0 BRA `(.L_x_15) ;  /* 0x0000000000180947 */ /* 0x002fea0003800000 */
[----:B------:R-:W1:Y:S02]  /*1290*/  LDS.U8 R0, [R2+UR39] ;  /* 0x0000002702007984 */ /* 0x000e640008000000 */
[----:B-1----:R-:W-:-:S13]  /*12a0*/  ISETP.NE.AND P0, PT, R0, RZ, PT ;  /* 0x000000ff0000720c */ /* 0x002fda0003f05270 */
[----:B------:R-:W-:Y:S05]  /*12b0*/  @!P0 BRA `(.L_x_15) ;  /* 0x00000000000c8947 */ /* 0x000fea0003800000 */
[----:B------:R-:W1:Y:S02]  /*12c0*/  LDS.U8 R0, [R16+UR38] ;  /* 0x0000002610007984 */ /* 0x000e640008000000 */
[----:B-1----:R-:W-:-:S13]  /*12d0*/  ISETP.NE.AND P0, PT, R0, RZ, PT ;  /* 0x000000ff0000720c */ /* 0x002fda0003f05270 */
[----:B------:R1:W-:Y:S02]  /*12e0*/  @!P0 STS.U8 [R2+UR39], RZ ;  /* 0x000000ff02008988 */ /* 0x0003e40008000027 */
.L_x_15:
[----:B------:R-:W-:Y:S05]  /*12f0*/  BSYNC.RECONVERGENT B0 ;  /* 0x0000000000007941 */ /* 0x000fea0003800200 */
.L_x_14:
[----:B------:R-:W-:Y:S01]  /*1300*/  BAR.SYNC.DEFER_BLOCKING 0x0 ;  /* 0x0000000000007b1d */ /* 0x000fe20000010000 */
[----:B------:R-:W-:-:S09]  /*1310*/  UISETP.GT.U32.AND UP0, UPT, UR4, 0x3, UPT ;  /* 0x000000030400788c */ /* 0x000fd2000bf04070 */
[----:B------:R-:W-:Y:S05]  /*1320*/  BRA.U UP0, `(.L_x_16) ;  /* 0xfffffffd00c47547 */ /* 0x000fea000b83ffff */
.L_x_13:
[----:B------:R-:W-:-:S13]  /*1330*/  ISETP.NE.AND P0, PT, R2, RZ, PT ;  /* 0x000000ff0200720c */ /* 0x000fda0003f05270 */
[----:B------:R-:W-:Y:S05]  /*1340*/  @P0 EXIT ;  /* 0x000000000000094d */ /* 0x000fea0003800000 */
[----:B------:R-:W2:Y:S01]  /*1350*/  S2UR UR5, SR_CgaCtaId ;  /* 0x00000000000579c3 */ /* 0x000ea20000008800 */
[----:B------:R-:W-:-:S07]  /*1360*/  UMOV UR4, 0x400 ;  /* 0x0000040000047882 */ /* 0x000fce0000000000 */
[----:B01----:R-:W0:Y:S01]  /*1370*/  LDC.64 R2, c[0x0][0x380] ;  /* 0x0000e000ff027b82 */ /* 0x003e220000000a00 */
[----:B--2---:R-:W-:-:S09]  /*1380*/  ULEA UR4, UR5, UR4, 0x18 ;  /* 0x0000000405047291 */ /* 0x004fd2000f8ec0ff */
[----:B------:R-:W0:Y:S04]  /*1390*/  LDS.U8 R5, [UR4] ;  /* 0x00000004ff057984 */ /* 0x000e280008000000 */
[----:B0-----:R-:W-:Y:S01]  /*13a0*/  STG.E.U8 desc[UR36][R2.64], R5 ;  /* 0x0000000502007986 */ /* 0x001fe2000c101124 */
[----:B------:R-:W-:Y:S05]  /*13b0*/  EXIT ;  /* 0x000000000000794d */ /* 0x000fea0003800000 */
.L_x_17:
[----:B------:R-:W-:-:S00]  /*13c0*/  BRA `(.L_x_17) ;  /* 0xfffffffc00fc7947 */ /* 0x000fc0000383ffff */
[----:B------:R-:W-:-:S00]  /*13d0*/  NOP ;  /* 0x0000000000007918 */ /* 0x000fc00000000000 */
        /* <DEDUP_REMOVED lines=10> */
.L_x_18:


//--------------------- .nv.global.init           --------------------------
	.section	.nv.global.init,"aw",@progbits
.nv.global.init:
	.type		$str,@object
	.size		$str,(.L_0 - $str)
$str:
        /*0000*/ 	.byte	0x79, 0x65, 0x73, 0x0a, 0x00
.L_0:


//--------------------- .nv.shared._Z7cmp_gpuPbPfS0_i --------------------------
	.section	.nv.shared._Z7cmp_gpuPbPfS0_i,"aw",@nobits
	.sectionflags	@""
	.align	16
	.zero		1024


//--------------------- .nv.shared.reserved.0     --------------------------
	.section	.nv.shared.reserved.0,"aw",@nobits
	.weak		__nv_reservedSMEM_offset_0_alias
	.size		__nv_reservedSMEM_offset_0_alias, 0, 64
	.other		__nv_reservedSMEM_offset_0_alias,@"STO_CUDA_RESERVED_SHARED STV_DEFAULT"
__nv_reservedSMEM_offset_0_alias:
	.zero		0
	.zero		64


//--------------------- .nv.constant0._Z7cmp_gpuPbPfS0_i --------------------------
	.section	.nv.constant0._Z7cmp_gpuPbPfS0_i,"a",@progbits
	.sectionflags	@""
	.align	4
.nv.constant0._Z7cmp_gpuPbPfS0_i:
	.zero		924


//--------------------- SYMBOLS --------------------------

	.type		.nv.reservedSmem.offset0,@object
	.size		.nv.reservedSmem.offset0,0x4
	.type		.nv.reservedSmem.cap,@object
	.size		.nv.reservedSmem.cap,0x4
	.type		vprintf,@function
